//
// Generated by NVIDIA NVVM Compiler
//
// Compiler Build ID: CL-36424714
// Cuda compilation tools, release 13.0, V13.0.88
// Based on NVVM 20.0.0
//

.version 9.0
.target sm_100
.address_size 64

	// .globl	_Z17bitonicSortKernelPiiii

.visible .entry _Z17bitonicSortKernelPiiii(
	.param .u64 .ptr .align 1 _Z17bitonicSortKernelPiiii_param_0,
	.param .u32 _Z17bitonicSortKernelPiiii_param_1,
	.param .u32 _Z17bitonicSortKernelPiiii_param_2,
	.param .u32 _Z17bitonicSortKernelPiiii_param_3
)
{
	.reg .pred 	%p<2>;
	.reg .b32 	%r<26>;
	.reg .b64 	%rd<7>;

	ld.param.u64 	%rd1, [_Z17bitonicSortKernelPiiii_param_0];
	ld.param.u32 	%r1, [_Z17bitonicSortKernelPiiii_param_2];
	ld.param.u32 	%r2, [_Z17bitonicSortKernelPiiii_param_3];
	cvta.to.global.u64 	%rd2, %rd1;
	mov.u32 	%r3, %ctaid.x;
	mov.u32 	%r4, %ntid.x;
	mov.u32 	%r5, %tid.x;
	mad.lo.s32 	%r6, %r3, %r4, %r5;
	add.s32 	%r7, %r2, -1;
	mov.b32 	%r8, 1;
	shl.b32 	%r9, %r8, %r7;
	div.s32 	%r10, %r6, %r9;
	shl.b32 	%r11, %r10, %r2;
	mul.lo.s32 	%r12, %r10, %r9;
	sub.s32 	%r13, %r6, %r12;
	add.s32 	%r14, %r11, %r13;
	shl.b32 	%r15, %r8, %r1;
	div.s32 	%r16, %r14, %r15;
	and.b32  	%r17, %r16, 1;
	neg.s32 	%r18, %r17;
	setp.eq.b32 	%p1, %r17, 1;
	and.b32  	%r19, %r18, %r9;
	add.s32 	%r20, %r19, %r14;
	selp.b32 	%r21, 0, %r9, %p1;
	add.s32 	%r22, %r21, %r14;
	mul.wide.s32 	%rd3, %r20, 4;
	add.s64 	%rd4, %rd2, %rd3;
	mul.wide.s32 	%rd5, %r22, 4;
	add.s64 	%rd6, %rd2, %rd5;
	ld.global.u32 	%r23, [%rd4];
	atom.global.max.s32 	%r24, [%rd6], %r23;
	atom.global.min.s32 	%r25, [%rd4], %r24;
	bar.sync 	0;
	ret;

}


// ===== COMPILED SASS (sm_100) =====

	.target	sm_100

	.elftype	@"ET_EXEC"


//--------------------- .note.nv.tkinfo           --------------------------
	.section	.note.nv.tkinfo,"",@"SHT_NOTE"
	.sectionflags	@"SHF_NOTE_NV_TKINFO"
	.tkinfo
        /*0018*/ 	.word	0x00000002
        /*0030*/ 	.string	""
        /*0030*/ 	.string	"ptxas"
        /*0030*/ 	.string	"Cuda compilation tools, release 13.0, V13.0.88"
        /*0030*/ 	.string	"Build cuda_13.0.r13.0/compiler.36424714_0"
        /*0030*/ 	.string	"-arch sm_100 -m 64 "



//--------------------- .note.nv.cuinfo           --------------------------
	.section	.note.nv.cuinfo,"",@"SHT_NOTE"
	.sectionflags	@"SHF_NOTE_NV_CUINFO"
        /*0018*/ 	.short	0x0002
        /*001a*/ 	.short	0x0064
        /*001c*/ 	.short	0x0082
	.zero		2


//--------------------- .nv.info                  --------------------------
	.section	.nv.info,"",@"SHT_CUDA_INFO"
	.align	4


	//----- nvinfo : EIATTR_REGCOUNT
	.align		4
        /*0000*/ 	.byte	0x04, 0x2f
        /*0002*/ 	.short	(.L_1 - .L_0)
	.align		4
.L_0:
        /*0004*/ 	.word	index@(_Z17bitonicSortKernelPiiii)
        /*0008*/ 	.word	0x0000000e


	//----- nvinfo : EIATTR_FRAME_SIZE
	.align		4
.L_1:
        /*000c*/ 	.byte	0x04, 0x11
        /*000e*/ 	.short	(.L_3 - .L_2)
	.align		4
.L_2:
        /*0010*/ 	.word	index@(_Z17bitonicSortKernelPiiii)
        /*0014*/ 	.word	0x00000000


	//----- nvinfo : EIATTR_MIN_STACK_SIZE
	.align		4
.L_3:
        /*0018*/ 	.byte	0x04, 0x12
        /*001a*/ 	.short	(.L_5 - .L_4)
	.align		4
.L_4:
        /*001c*/ 	.word	index@(_Z17bitonicSortKernelPiiii)
        /*0020*/ 	.word	0x00000000
.L_5:


//--------------------- .nv.compat                --------------------------
	.section	.nv.compat,"",@"SHT_CUDA_COMPAT_INFO"
	.align	4
        /*0000*/ 	.byte	0x02, 0x09, 0x00, 0x00, 0x02, 0x02, 0x01, 0x00, 0x02, 0x05, 0x05, 0x00, 0x03, 0x07, 0x01, 0x01
        /*0010*/ 	.byte	0x02, 0x03, 0x00, 0x00, 0x02, 0x06, 0x01, 0x00, 0x04, 0x0b, 0x08, 0x00, 0x09, 0x00, 0x00, 0x00
        /*0020*/ 	.byte	0x00, 0x00, 0x00, 0x00


//--------------------- .nv.info._Z17bitonicSortKernelPiiii --------------------------
	.section	.nv.info._Z17bitonicSortKernelPiiii,"",@"SHT_CUDA_INFO"
	.sectionflags	@""
	.align	4


	//----- nvinfo : EIATTR_CUDA_API_VERSION
	.align		4
        /*0000*/ 	.byte	0x04, 0x37
        /*0002*/ 	.short	(.L_7 - .L_6)
.L_6:
        /*0004*/ 	.word	0x00000082


	//----- nvinfo : EIATTR_KPARAM_INFO
	.align		4
.L_7:
        /*0008*/ 	.byte	0x04, 0x17
        /*000a*/ 	.short	(.L_9 - .L_8)
.L_8:
        /*000c*/ 	.word	0x00000000
        /*0010*/ 	.short	0x0003
        /*0012*/ 	.short	0x0010
        /*0014*/ 	.byte	0x00, 0xf0, 0x11, 0x00


	//----- nvinfo : EIATTR_KPARAM_INFO
	.align		4
.L_9:
        /*0018*/ 	.byte	0x04, 0x17
        /*001a*/ 	.short	(.L_11 - .L_10)
.L_10:
        /*001c*/ 	.word	0x00000000
        /*0020*/ 	.short	0x0002
        /*0022*/ 	.short	0x000c
        /*0024*/ 	.byte	0x00, 0xf0, 0x11, 0x00


	//----- nvinfo : EIATTR_KPARAM_INFO
	.align		4
.L_11:
        /*0028*/ 	.byte	0x04, 0x17
        /*002a*/ 	.short	(.L_13 - .L_12)
.L_12:
        /*002c*/ 	.word	0x00000000
        /*0030*/ 	.short	0x0001
        /*0032*/ 	.short	0x0008
        /*0034*/ 	.byte	0x00, 0xf0, 0x11, 0x00


	//----- nvinfo : EIATTR_KPARAM_INFO
	.align		4
.L_13:
        /*0038*/ 	.byte	0x04, 0x17
        /*003a*/ 	.short	(.L_15 - .L_14)
.L_14:
        /*003c*/ 	.word	0x00000000
        /*0040*/ 	.short	0x0000
        /*0042*/ 	.short	0x0000
        /*0044*/ 	.byte	0x00, 0xf5, 0x21, 0x00


	//----- nvinfo : EIATTR_SPARSE_MMA_MASK
	.align		4
.L_15:
        /*0048*/ 	.byte	0x03, 0x50
        /*004a*/ 	.short	0x0000


	//----- nvinfo : EIATTR_MAXREG_COUNT
	.align		4
        /*004c*/ 	.byte	0x03, 0x1b
        /*004e*/ 	.short	0x00ff


	//----- nvinfo : EIATTR_NUM_BARRIERS
	.align		4
        /*0050*/ 	.byte	0x02, 0x4c
        /*0052*/ 	.byte	0x01
	.zero		1


	//----- nvinfo : EIATTR_MERCURY_ISA_VERSION
	.align		4
        /*0054*/ 	.byte	0x03, 0x5f
        /*0056*/ 	.short	0x0101


	//----- nvinfo : EIATTR_VRC_CTA_INIT_COUNT
	.align		4
        /*0058*/ 	.byte	0x02, 0x4a
	.zero		1
	.zero		1


	//----- nvinfo : EIATTR_EXIT_INSTR_OFFSETS
	.align		4
        /*005c*/ 	.byte	0x04, 0x1c
        /*005e*/ 	.short	(.L_17 - .L_16)


	//   ....[0]....
.L_16:
        /*0060*/ 	.word	0x00000530


	//----- nvinfo : EIATTR_CBANK_PARAM_SIZE
	.align		4
.L_17:
        /*0064*/ 	.byte	0x03, 0x19
        /*0066*/ 	.short	0x0014


	//----- nvinfo : EIATTR_PARAM_CBANK
	.align		4
        /*0068*/ 	.byte	0x04, 0x0a
        /*006a*/ 	.short	(.L_19 - .L_18)
	.align		4
.L_18:
        /*006c*/ 	.word	index@(.nv.constant0._Z17bitonicSortKernelPiiii)
        /*0070*/ 	.short	0x0380
        /*0072*/ 	.short	0x0014


	//----- nvinfo : EIATTR_SW_WAR
	.align		4
.L_19:
        /*0074*/ 	.byte	0x04, 0x36
        /*0076*/ 	.short	(.L_21 - .L_20)
.L_20:
        /*0078*/ 	.word	0x00000008
.L_21:


//--------------------- .nv.callgraph             --------------------------
	.section	.nv.callgraph,"",@"SHT_CUDA_CALLGRAPH"
	.align	4
	.sectionentsize	8
	.align		4
        /*0000*/ 	.word	0x00000000
	.align		4
        /*0004*/ 	.word	0xffffffff
	.align		4
        /*0008*/ 	.word	0x00000000
	.align		4
        /*000c*/ 	.word	0xfffffffe
	.align		4
        /*0010*/ 	.word	0x00000000
	.align		4
        /*0014*/ 	.word	0xfffffffd
	.align		4
        /*0018*/ 	.word	0x00000000
	.align		4
        /*001c*/ 	.word	0xfffffffc


//--------------------- .text._Z17bitonicSortKernelPiiii --------------------------
	.section	.text._Z17bitonicSortKernelPiiii,"ax",@progbits
	.align	128
        .global         _Z17bitonicSortKernelPiiii
        .type           _Z17bitonicSortKernelPiiii,@function
        .size           _Z17bitonicSortKernelPiiii,(.L_x_1 - _Z17bitonicSortKernelPiiii)
        .other          _Z17bitonicSortKernelPiiii,@"STO_CUDA_ENTRY STV_DEFAULT"
_Z17bitonicSortKernelPiiii:
.text._Z17bitonicSortKernelPiiii:
[----:B------:R-:W-:Y:S01]  /*0000*/  LDC R1, c[0x0][0x37c] ;  /* 0x0000df00ff017b82 */ /* 0x000fe20000000800 */
[----:B------:R-:W0:Y:S01]  /*0010*/  LDCU UR5, c[0x0][0x390] ;  /* 0x00007200ff0577ac */ /* 0x000e220008000800 */
[----:B------:R-:W-:Y:S01]  /*0020*/  IMAD.MOV.U32 R5, RZ, RZ, 0x1 ;  /* 0x00000001ff057424 */ /* 0x000fe200078e00ff */
[----:B------:R-:W1:Y:S05]  /*0030*/  S2R R2, SR_TID.X ;  /* 0x0000000000027919 */ /* 0x000e6a0000002100 */
[----:B------:R-:W1:Y:S08]  /*0040*/  LDC R7, c[0x0][0x360] ;  /* 0x0000d800ff077b82 */ /* 0x000e700000000800 */
[----:B------:R-:W2:Y:S01]  /*0050*/  LDC R6, c[0x0][0x38c] ;  /* 0x0000e300ff067b82 */ /* 0x000ea20000000800 */
[----:B0-----:R-:W-:-:S06]  /*0060*/  UIADD3 UR4, UPT, UPT, UR5, -0x1, URZ ;  /* 0xffffffff05047890 */ /* 0x001fcc000fffe0ff */
[----:B------:R-:W-:-:S04]  /*0070*/  SHF.L.U32 R0, R5, UR4, RZ ;  /* 0x0000000405007c19 */ /* 0x000fc800080006ff */
[-C--:B------:R-:W-:Y:S01]  /*0080*/  IABS R8, R0.reuse ;  /* 0x0000000000087213 */ /* 0x080fe20000000000 */
[----:B------:R-:W1:Y:S01]  /*0090*/  S2UR UR4, SR_CTAID.X ;  /* 0x00000000000479c3 */ /* 0x000e620000002500 */
[----:B------:R-:W-:Y:S02]  /*00a0*/  IABS R11, R0 ;  /* 0x00000000000b7213 */ /* 0x000fe40000000000 */
[----:B------:R-:W0:Y:S08]  /*00b0*/  I2F.RP R4, R8 ;  /* 0x0000000800047306 */ /* 0x000e300000209400 */
[----:B0-----:R-:W0:Y:S01]  /*00c0*/  MUFU.RCP R4, R4 ;  /* 0x0000000400047308 */ /* 0x001e220000001000 */
[----:B-1----:R-:W-:-:S02]  /*00d0*/  IMAD R7, R7, UR4, R2 ;  /* 0x0000000407077c24 */ /* 0x002fc4000f8e0202 */
[----:B------:R-:W-:-:S03]  /*00e0*/  HFMA2 R2, -RZ, RZ, 0, 0 ;  /* 0x00000000ff027431 */ /* 0x000fc600000001ff */
[----:B------:R-:W-:Y:S01]  /*00f0*/  IABS R10, R7 ;  /* 0x00000007000a7213 */ /* 0x000fe20000000000 */
[----:B0-----:R-:W-:-:S06]  /*0100*/  VIADD R3, R4, 0xffffffe ;  /* 0x0ffffffe04037836 */ /* 0x001fcc0000000000 */
[----:B------:R-:W0:Y:S02]  /*0110*/  F2I.FTZ.U32.TRUNC.NTZ R3, R3 ;  /* 0x0000000300037305 */ /* 0x000e24000021f000 */
[----:B0-----:R-:W-:-:S04]  /*0120*/  IMAD.MOV R9, RZ, RZ, -R3 ;  /* 0x000000ffff097224 */ /* 0x001fc800078e0a03 */
[----:B------:R-:W-:-:S04]  /*0130*/  IMAD R9, R9, R8, RZ ;  /* 0x0000000809097224 */ /* 0x000fc800078e02ff */
[----:B------:R-:W-:Y:S01]  /*0140*/  IMAD.HI.U32 R4, R3, R9, R2 ;  /* 0x0000000903047227 */ /* 0x000fe200078e0002 */
[----:B--2---:R-:W-:-:S03]  /*0150*/  SHF.L.U32 R2, R5, R6, RZ ;  /* 0x0000000605027219 */ /* 0x004fc600000006ff */
[----:B------:R-:W-:Y:S01]  /*0160*/  IMAD.MOV.U32 R5, RZ, RZ, R10 ;  /* 0x000000ffff057224 */ /* 0x000fe200078e000a */
[----:B------:R-:W-:Y:S01]  /*0170*/  IABS R3, R2 ;  /* 0x0000000200037213 */ /* 0x000fe20000000000 */
[----:B------:R-:W-:Y:S02]  /*0180*/  IMAD.MOV R6, RZ, RZ, -R11 ;  /* 0x000000ffff067224 */ /* 0x000fe400078e0a0b */
[----:B------:R-:W-:-:S04]  /*0190*/  IMAD.HI.U32 R4, R4, R5, RZ ;  /* 0x0000000504047227 */ /* 0x000fc800078e00ff */
[----:B------:R-:W-:Y:S02]  /*01a0*/  IMAD R5, R4, R6, R5 ;  /* 0x0000000604057224 */ /* 0x000fe400078e0205 */
[----:B------:R-:W0:Y:S03]  /*01b0*/  I2F.RP R6, R3 ;  /* 0x0000000300067306 */ /* 0x000e260000209400 */
[----:B------:R-:W-:-:S05]  /*01c0*/  ISETP.GT.U32.AND P2, PT, R8, R5, PT ;  /* 0x000000050800720c */ /* 0x000fca0003f44070 */
[----:B0-----:R-:W0:Y:S08]  /*01d0*/  MUFU.RCP R6, R6 ;  /* 0x0000000600067308 */ /* 0x001e300000001000 */
[----:B------:R-:W-:Y:S01]  /*01e0*/  @!P2 IMAD.IADD R5, R5, 0x1, -R8 ;  /* 0x000000010505a824 */ /* 0x000fe200078e0a08 */
[----:B------:R-:W-:Y:S02]  /*01f0*/  @!P2 IADD3 R4, PT, PT, R4, 0x1, RZ ;  /* 0x000000010404a810 */ /* 0x000fe40007ffe0ff */
[----:B------:R-:W-:-:S02]  /*0200*/  ISETP.NE.AND P2, PT, R0, RZ, PT ;  /* 0x000000ff0000720c */ /* 0x000fc40003f45270 */
[----:B------:R-:W-:Y:S02]  /*0210*/  ISETP.GE.U32.AND P0, PT, R5, R8, PT ;  /* 0x000000080500720c */ /* 0x000fe40003f06070 */
[----:B------:R-:W-:-:S04]  /*0220*/  LOP3.LUT R5, R7, R0, RZ, 0x3c, !PT ;  /* 0x0000000007057212 */ /* 0x000fc800078e3cff */
[----:B------:R-:W-:Y:S01]  /*0230*/  ISETP.GE.AND P1, PT, R5, RZ, PT ;  /* 0x000000ff0500720c */ /* 0x000fe20003f26270 */
[----:B0-----:R-:W-:-:S06]  /*0240*/  VIADD R5, R6, 0xffffffe ;  /* 0x0ffffffe06057836 */ /* 0x001fcc0000000000 */
[----:B------:R-:W-:Y:S01]  /*0250*/  @P0 VIADD R4, R4, 0x1 ;  /* 0x0000000104040836 */ /* 0x000fe20000000000 */
[----:B------:R-:W0:Y:S05]  /*0260*/  F2I.FTZ.U32.TRUNC.NTZ R5, R5 ;  /* 0x0000000500057305 */ /* 0x000e2a000021f000 */
[----:B------:R-:W-:Y:S02]  /*0270*/  @!P1 IADD3 R4, PT, PT, -R4, RZ, RZ ;  /* 0x000000ff04049210 */ /* 0x000fe40007ffe1ff */
[----:B------:R-:W-:-:S05]  /*0280*/  @!P2 LOP3.LUT R4, RZ, R0, RZ, 0x33, !PT ;  /* 0x00000000ff04a212 */ /* 0x000fca00078e33ff */
[----:B------:R-:W-:Y:S01]  /*0290*/  IMAD.MOV R6, RZ, RZ, -R4 ;  /* 0x000000ffff067224 */ /* 0x000fe200078e0a04 */
[----:B------:R-:W-:Y:S01]  /*02a0*/  SHF.L.U32 R4, R4, UR5, RZ ;  /* 0x0000000504047c19 */ /* 0x000fe200080006ff */
[----:B------:R-:W1:Y:S02]  /*02b0*/  LDCU.64 UR4, c[0x0][0x358] ;  /* 0x00006b00ff0477ac */ /* 0x000e640008000a00 */
[----:B------:R-:W-:Y:S02]  /*02c0*/  IMAD R7, R0, R6, R7 ;  /* 0x0000000600077224 */ /* 0x000fe400078e0207 */
[----:B0-----:R-:W-:Y:S02]  /*02d0*/  IMAD.MOV R8, RZ, RZ, -R5 ;  /* 0x000000ffff087224 */ /* 0x001fe400078e0a05 */
[----:B------:R-:W-:Y:S01]  /*02e0*/  IMAD.IADD R11, R4, 0x1, R7 ;  /* 0x00000001040b7824 */ /* 0x000fe200078e0207 */
[----:B------:R-:W-:Y:S02]  /*02f0*/  IABS R4, R2 ;  /* 0x0000000200047213 */ /* 0x000fe40000000000 */
[----:B------:R-:W-:-:S03]  /*0300*/  MOV R6, R8 ;  /* 0x0000000800067202 */ /* 0x000fc60000000f00 */
[----:B------:R-:W-:Y:S02]  /*0310*/  IMAD.MOV R8, RZ, RZ, -R4 ;  /* 0x000000ffff087224 */ /* 0x000fe400078e0a04 */
[----:B------:R-:W-:Y:S02]  /*0320*/  HFMA2 R4, -RZ, RZ, 0, 0 ;  /* 0x00000000ff047431 */ /* 0x000fe400000001ff */
[----:B------:R-:W-:Y:S01]  /*0330*/  IMAD R7, R6, R3, RZ ;  /* 0x0000000306077224 */ /* 0x000fe200078e02ff */
[----:B------:R-:W-:-:S03]  /*0340*/  IABS R6, R11 ;  /* 0x0000000b00067213 */ /* 0x000fc60000000000 */
[----:B------:R-:W-:-:S04]  /*0350*/  IMAD.HI.U32 R4, R5, R7, R4 ;  /* 0x0000000705047227 */ /* 0x000fc800078e0004 */
[----:B------:R-:W-:Y:S02]  /*0360*/  IMAD.MOV.U32 R5, RZ, RZ, R6 ;  /* 0x000000ffff057224 */ /* 0x000fe400078e0006 */
[----:B------:R-:W-:Y:S02]  /*0370*/  IMAD.MOV.U32 R6, RZ, RZ, R8 ;  /* 0x000000ffff067224 */ /* 0x000fe400078e0008 */
[----:B------:R-:W-:-:S04]  /*0380*/  IMAD.HI.U32 R4, R4, R5, RZ ;  /* 0x0000000504047227 */ /* 0x000fc800078e00ff */
[----:B------:R-:W-:-:S05]  /*0390*/  IMAD R6, R4, R6, R5 ;  /* 0x0000000604067224 */ /* 0x000fca00078e0205 */
[----:B------:R-:W-:-:S13]  /*03a0*/  ISETP.GT.U32.AND P2, PT, R3, R6, PT ;  /* 0x000000060300720c */ /* 0x000fda0003f44070 */
[-C--:B------:R-:W-:Y:S01]  /*03b0*/  @!P2 IADD3 R6, PT, PT, R6, -R3.reuse, RZ ;  /* 0x800000030606a210 */ /* 0x080fe20007ffe0ff */
[----:B------:R-:W-:Y:S01]  /*03c0*/  @!P2 VIADD R4, R4, 0x1 ;  /* 0x000000010404a836 */ /* 0x000fe20000000000 */
[----:B------:R-:W-:Y:S02]  /*03d0*/  ISETP.NE.AND P2, PT, R2, RZ, PT ;  /* 0x000000ff0200720c */ /* 0x000fe40003f45270 */
[----:B------:R-:W-:Y:S02]  /*03e0*/  ISETP.GE.U32.AND P0, PT, R6, R3, PT ;  /* 0x000000030600720c */ /* 0x000fe40003f06070 */
[----:B------:R-:W-:-:S04]  /*03f0*/  LOP3.LUT R3, R11, R2, RZ, 0x3c, !PT ;  /* 0x000000020b037212 */ /* 0x000fc800078e3cff */
[----:B------:R-:W-:-:S07]  /*0400*/  ISETP.GE.AND P1, PT, R3, RZ, PT ;  /* 0x000000ff0300720c */ /* 0x000fce0003f26270 */
[----:B------:R-:W-:-:S05]  /*0410*/  @P0 VIADD R4, R4, 0x1 ;  /* 0x0000000104040836 */ /* 0x000fca0000000000 */
[----:B------:R-:W-:Y:S02]  /*0420*/  MOV R3, R4 ;  /* 0x0000000400037202 */ /* 0x000fe40000000f00 */
[----:B------:R-:W0:Y:S03]  /*0430*/  LDC.64 R4, c[0x0][0x380] ;  /* 0x0000e000ff047b82 */ /* 0x000e260000000a00 */
[----:B------:R-:W-:Y:S01]  /*0440*/  @!P1 IMAD.MOV R3, RZ, RZ, -R3 ;  /* 0x000000ffff039224 */ /* 0x000fe200078e0a03 */
[----:B------:R-:W-:-:S04]  /*0450*/  @!P2 LOP3.LUT R3, RZ, R2, RZ, 0x33, !PT ;  /* 0x00000002ff03a212 */ /* 0x000fc800078e33ff */
[----:B------:R-:W-:-:S05]  /*0460*/  LOP3.LUT R6, R3, 0x1, RZ, 0xc0, !PT ;  /* 0x0000000103067812 */ /* 0x000fca00078ec0ff */
[----:B------:R-:W-:-:S05]  /*0470*/  IMAD.MOV R3, RZ, RZ, -R6 ;  /* 0x000000ffff037224 */ /* 0x000fca00078e0a06 */
[----:B------:R-:W-:-:S04]  /*0480*/  LOP3.LUT R2, R3, R0, RZ, 0xc0, !PT ;  /* 0x0000000003027212 */ /* 0x000fc800078ec0ff */
[----:B------:R-:W-:-:S05]  /*0490*/  IADD3 R3, PT, PT, R11, R2, RZ ;  /* 0x000000020b037210 */ /* 0x000fca0007ffe0ff */
[----:B0-----:R-:W-:-:S05]  /*04a0*/  IMAD.WIDE R2, R3, 0x4, R4 ;  /* 0x0000000403027825 */ /* 0x001fca00078e0204 */
[----:B-1----:R-:W2:Y:S01]  /*04b0*/  LDG.E R9, desc[UR4][R2.64] ;  /* 0x0000000402097981 */ /* 0x002ea2000c1e1900 */
[----:B------:R-:W-:-:S04]  /*04c0*/  ISETP.NE.U32.AND P0, PT, R6, 0x1, PT ;  /* 0x000000010600780c */ /* 0x000fc80003f05070 */
[----:B------:R-:W-:-:S05]  /*04d0*/  SEL R0, R0, RZ, P0 ;  /* 0x000000ff00007207 */ /* 0x000fca0000000000 */
[----:B------:R-:W-:-:S04]  /*04e0*/  IMAD.IADD R7, R11, 0x1, R0 ;  /* 0x000000010b077824 */ /* 0x000fc800078e0200 */
[----:B------:R-:W-:-:S06]  /*04f0*/  IMAD.WIDE R4, R7, 0x4, R4 ;  /* 0x0000000407047825 */ /* 0x000fcc00078e0204 */
[----:B--2---:R-:W2:Y:S04]  /*0500*/  ATOMG.E.MAX.S32.STRONG.GPU PT, R5, desc[UR4][R4.64], R9 ;  /* 0x80000009040579a8 */ /* 0x004ea800091ef304 */
[----:B--2---:R-:W-:Y:S01]  /*0510*/  REDG.E.MIN.S32.STRONG.GPU desc[UR4][R2.64], R5 ;  /* 0x000000050200798e */ /* 0x004fe2000c92e304 */
[----:B------:R-:W-:Y:S06]  /*0520*/  BAR.SYNC.DEFER_BLOCKING 0x0 ;  /* 0x0000000000007b1d */ /* 0x000fec0000010000 */
[----:B------:R-:W-:Y:S05]  /*0530*/  EXIT ;  /* 0x000000000000794d */ /* 0x000fea0003800000 */
.L_x_0:
[----:B------:R-:W-:-:S00]  /*0540*/  BRA `(.L_x_0) ;  /* 0xfffffffc00fc7947 */ /* 0x000fc0000383ffff */
[----:B------:R-:W-:-:S00]  /*0550*/  NOP ;  /* 0x0000000000007918 */ /* 0x000fc00000000000 */
        /* <DEDUP_REMOVED lines=10> */
.L_x_1:


//--------------------- .nv.shared.reserved.0     --------------------------
	.section	.nv.shared.reserved.0,"aw",@nobits
	.weak		__nv_reservedSMEM_offset_0_alias
	.size		__nv_reservedSMEM_offset_0_alias, 0, 64
	.other		__nv_reservedSMEM_offset_0_alias,@"STO_CUDA_RESERVED_SHARED STV_DEFAULT"
__nv_reservedSMEM_offset_0_alias:
	.zero		0
	.zero		64


//--------------------- .nv.constant0._Z17bitonicSortKernelPiiii --------------------------
	.section	.nv.constant0._Z17bitonicSortKernelPiiii,"a",@progbits
	.sectionflags	@""
	.align	4
.nv.constant0._Z17bitonicSortKernelPiiii:
	.zero		916


//--------------------- SYMBOLS --------------------------

	.type		.nv.reservedSmem.offset0,@object
	.size		.nv.reservedSmem.offset0,0x4
